//
// Generated by NVIDIA NVVM Compiler
//
// Compiler Build ID: CL-36424714
// Cuda compilation tools, release 13.0, V13.0.88
// Based on NVVM 20.0.0
//

.version 9.0
.target sm_100
.address_size 64

	// .globl	_Z13kernel_updateP6float4S0_S0_S0_Pfm

.visible .entry _Z13kernel_updateP6float4S0_S0_S0_Pfm(
	.param .u64 .ptr .align 1 _Z13kernel_updateP6float4S0_S0_S0_Pfm_param_0,
	.param .u64 .ptr .align 1 _Z13kernel_updateP6float4S0_S0_S0_Pfm_param_1,
	.param .u64 .ptr .align 1 _Z13kernel_updateP6float4S0_S0_S0_Pfm_param_2,
	.param .u64 .ptr .align 1 _Z13kernel_updateP6float4S0_S0_S0_Pfm_param_3,
	.param .u64 .ptr .align 1 _Z13kernel_updateP6float4S0_S0_S0_Pfm_param_4,
	.param .u64 _Z13kernel_updateP6float4S0_S0_S0_Pfm_param_5
)
{
	.reg .pred 	%p<2>;
	.reg .b32 	%r<5>;
	.reg .b32 	%f<40>;
	.reg .b64 	%rd<12>;
	.reg .b64 	%fd<5>;

	ld.param.u64 	%rd2, [_Z13kernel_updateP6float4S0_S0_S0_Pfm_param_0];
	ld.param.u64 	%rd3, [_Z13kernel_updateP6float4S0_S0_S0_Pfm_param_1];
	ld.param.u64 	%rd4, [_Z13kernel_updateP6float4S0_S0_S0_Pfm_param_4];
	ld.param.u64 	%rd5, [_Z13kernel_updateP6float4S0_S0_S0_Pfm_param_5];
	mov.u32 	%r1, %tid.x;
	mov.u32 	%r2, %ctaid.x;
	mov.u32 	%r3, %ntid.x;
	mad.lo.s32 	%r4, %r2, %r3, %r1;
	cvt.u64.u32 	%rd1, %r4;
	setp.le.u64 	%p1, %rd5, %rd1;
	@%p1 bra 	$L__BB0_2;
	cvta.to.global.u64 	%rd6, %rd2;
	cvta.to.global.u64 	%rd7, %rd4;
	cvta.to.global.u64 	%rd8, %rd3;
	shl.b64 	%rd9, %rd1, 4;
	add.s64 	%rd10, %rd6, %rd9;
	ld.global.v4.f32 	{%f1, %f2, %f3, %f4}, [%rd10];
	mul.f32 	%f5, %f2, %f2;
	fma.rn.f32 	%f6, %f1, %f1, %f5;
	fma.rn.f32 	%f7, %f3, %f3, %f6;
	sqrt.rn.f32 	%f8, %f7;
	max.f32 	%f9, %f8, 0f40A00000;
	min.f32 	%f10, %f9, 0f41F00000;
	ld.global.f32 	%f11, [%rd7];
	cvt.f64.f32 	%fd1, %f11;
	mul.f64 	%fd2, %fd1, 0d3FD999999999999A;
	cvt.f64.f32 	%fd3, %f10;
	div.rn.f64 	%fd4, %fd2, %fd3;
	cvt.rn.f32.f64 	%f12, %fd4;
	fma.rn.f32 	%f13, %f4, %f4, %f7;
	rsqrt.approx.f32 	%f14, %f13;
	mul.f32 	%f15, %f14, %f12;
	mul.f32 	%f16, %f15, %f1;
	mul.f32 	%f17, %f15, %f2;
	mul.f32 	%f18, %f15, %f3;
	mul.f32 	%f19, %f15, %f4;
	add.s64 	%rd11, %rd8, %rd9;
	ld.global.v4.f32 	{%f20, %f21, %f22, %f23}, [%rd11];
	mul.f32 	%f24, %f16, 0f3D4CCCCD;
	sub.f32 	%f25, %f20, %f24;
	mul.f32 	%f26, %f17, 0f3D4CCCCD;
	sub.f32 	%f27, %f21, %f26;
	mul.f32 	%f28, %f18, 0f3D4CCCCD;
	sub.f32 	%f29, %f22, %f28;
	mul.f32 	%f30, %f19, 0f3D4CCCCD;
	sub.f32 	%f31, %f23, %f30;
	st.global.v4.f32 	[%rd11], {%f25, %f27, %f29, %f31};
	ld.global.v4.f32 	{%f32, %f33, %f34, %f35}, [%rd10];
	fma.rn.f32 	%f36, %f25, 0f3D4CCCCD, %f32;
	fma.rn.f32 	%f37, %f27, 0f3D4CCCCD, %f33;
	fma.rn.f32 	%f38, %f29, 0f3D4CCCCD, %f34;
	fma.rn.f32 	%f39, %f31, 0f3D4CCCCD, %f35;
	st.global.v4.f32 	[%rd10], {%f36, %f37, %f38, %f39};
$L__BB0_2:
	ret;

}


// ===== COMPILED SASS (sm_100) =====

	.target	sm_100

	.elftype	@"ET_EXEC"


//--------------------- .note.nv.tkinfo           --------------------------
	.section	.note.nv.tkinfo,"",@"SHT_NOTE"
	.sectionflags	@"SHF_NOTE_NV_TKINFO"
	.tkinfo
        /*0018*/ 	.word	0x00000002
        /*0030*/ 	.string	""
        /*0030*/ 	.string	"ptxas"
        /*0030*/ 	.string	"Cuda compilation tools, release 13.0, V13.0.88"
        /*0030*/ 	.string	"Build cuda_13.0.r13.0/compiler.36424714_0"
        /*0030*/ 	.string	"-arch sm_100 -m 64 "



//--------------------- .note.nv.cuinfo           --------------------------
	.section	.note.nv.cuinfo,"",@"SHT_NOTE"
	.sectionflags	@"SHF_NOTE_NV_CUINFO"
        /*0018*/ 	.short	0x0002
        /*001a*/ 	.short	0x0064
        /*001c*/ 	.short	0x0082
	.zero		2


//--------------------- .nv.info                  --------------------------
	.section	.nv.info,"",@"SHT_CUDA_INFO"
	.align	4


	//----- nvinfo : EIATTR_REGCOUNT
	.align		4
        /*0000*/ 	.byte	0x04, 0x2f
        /*0002*/ 	.short	(.L_1 - .L_0)
	.align		4
.L_0:
        /*0004*/ 	.word	index@(_Z13kernel_updateP6float4S0_S0_S0_Pfm)
        /*0008*/ 	.word	0x00000020


	//----- nvinfo : EIATTR_FRAME_SIZE
	.align		4
.L_1:
        /*000c*/ 	.byte	0x04, 0x11
        /*000e*/ 	.short	(.L_3 - .L_2)
	.align		4
.L_2:
        /*0010*/ 	.word	index@($__internal_1_$__cuda_sm20_sqrt_rn_f32_slowpath)
        /*0014*/ 	.word	0x00000000


	//----- nvinfo : EIATTR_FRAME_SIZE
	.align		4
.L_3:
        /*0018*/ 	.byte	0x04, 0x11
        /*001a*/ 	.short	(.L_5 - .L_4)
	.align		4
.L_4:
        /*001c*/ 	.word	index@($__internal_0_$__cuda_sm20_div_rn_f64_full)
        /*0020*/ 	.word	0x00000000


	//----- nvinfo : EIATTR_FRAME_SIZE
	.align		4
.L_5:
        /*0024*/ 	.byte	0x04, 0x11
        /*0026*/ 	.short	(.L_7 - .L_6)
	.align		4
.L_6:
        /*0028*/ 	.word	index@(_Z13kernel_updateP6float4S0_S0_S0_Pfm)
        /*002c*/ 	.word	0x00000000


	//----- nvinfo : EIATTR_MIN_STACK_SIZE
	.align		4
.L_7:
        /*0030*/ 	.byte	0x04, 0x12
        /*0032*/ 	.short	(.L_9 - .L_8)
	.align		4
.L_8:
        /*0034*/ 	.word	index@(_Z13kernel_updateP6float4S0_S0_S0_Pfm)
        /*0038*/ 	.word	0x00000000
.L_9:


//--------------------- .nv.compat                --------------------------
	.section	.nv.compat,"",@"SHT_CUDA_COMPAT_INFO"
	.align	4
        /*0000*/ 	.byte	0x02, 0x09, 0x00, 0x00, 0x02, 0x02, 0x01, 0x00, 0x02, 0x05, 0x05, 0x00, 0x03, 0x07, 0x01, 0x01
        /*0010*/ 	.byte	0x02, 0x03, 0x00, 0x00, 0x02, 0x06, 0x01, 0x00, 0x04, 0x0b, 0x08, 0x00, 0x01, 0x00, 0x00, 0x00
        /*0020*/ 	.byte	0x00, 0x00, 0x00, 0x00


//--------------------- .nv.info._Z13kernel_updateP6float4S0_S0_S0_Pfm --------------------------
	.section	.nv.info._Z13kernel_updateP6float4S0_S0_S0_Pfm,"",@"SHT_CUDA_INFO"
	.sectionflags	@""
	.align	4


	//----- nvinfo : EIATTR_CUDA_API_VERSION
	.align		4
        /*0000*/ 	.byte	0x04, 0x37
        /*0002*/ 	.short	(.L_11 - .L_10)
.L_10:
        /*0004*/ 	.word	0x00000082


	//----- nvinfo : EIATTR_KPARAM_INFO
	.align		4
.L_11:
        /*0008*/ 	.byte	0x04, 0x17
        /*000a*/ 	.short	(.L_13 - .L_12)
.L_12:
        /*000c*/ 	.word	0x00000000
        /*0010*/ 	.short	0x0005
        /*0012*/ 	.short	0x0028
        /*0014*/ 	.byte	0x00, 0xf0, 0x21, 0x00


	//----- nvinfo : EIATTR_KPARAM_INFO
	.align		4
.L_13:
        /*0018*/ 	.byte	0x04, 0x17
        /*001a*/ 	.short	(.L_15 - .L_14)
.L_14:
        /*001c*/ 	.word	0x00000000
        /*0020*/ 	.short	0x0004
        /*0022*/ 	.short	0x0020
        /*0024*/ 	.byte	0x00, 0xf5, 0x21, 0x00


	//----- nvinfo : EIATTR_KPARAM_INFO
	.align		4
.L_15:
        /*0028*/ 	.byte	0x04, 0x17
        /*002a*/ 	.short	(.L_17 - .L_16)
.L_16:
        /*002c*/ 	.word	0x00000000
        /*0030*/ 	.short	0x0003
        /*0032*/ 	.short	0x0018
        /*0034*/ 	.byte	0x00, 0xf5, 0x21, 0x00


	//----- nvinfo : EIATTR_KPARAM_INFO
	.align		4
.L_17:
        /*0038*/ 	.byte	0x04, 0x17
        /*003a*/ 	.short	(.L_19 - .L_18)
.L_18:
        /*003c*/ 	.word	0x00000000
        /*0040*/ 	.short	0x0002
        /*0042*/ 	.short	0x0010
        /*0044*/ 	.byte	0x00, 0xf5, 0x21, 0x00


	//----- nvinfo : EIATTR_KPARAM_INFO
	.align		4
.L_19:
        /*0048*/ 	.byte	0x04, 0x17
        /*004a*/ 	.short	(.L_21 - .L_20)
.L_20:
        /*004c*/ 	.word	0x00000000
        /*0050*/ 	.short	0x0001
        /*0052*/ 	.short	0x0008
        /*0054*/ 	.byte	0x00, 0xf5, 0x21, 0x00


	//----- nvinfo : EIATTR_KPARAM_INFO
	.align		4
.L_21:
        /*0058*/ 	.byte	0x04, 0x17
        /*005a*/ 	.short	(.L_23 - .L_22)
.L_22:
        /*005c*/ 	.word	0x00000000
        /*0060*/ 	.short	0x0000
        /*0062*/ 	.short	0x0000
        /*0064*/ 	.byte	0x00, 0xf5, 0x21, 0x00


	//----- nvinfo : EIATTR_SPARSE_MMA_MASK
	.align		4
.L_23:
        /*0068*/ 	.byte	0x03, 0x50
        /*006a*/ 	.short	0x0000


	//----- nvinfo : EIATTR_MAXREG_COUNT
	.align		4
        /*006c*/ 	.byte	0x03, 0x1b
        /*006e*/ 	.short	0x00ff


	//----- nvinfo : EIATTR_MERCURY_ISA_VERSION
	.align		4
        /*0070*/ 	.byte	0x03, 0x5f
        /*0072*/ 	.short	0x0101


	//----- nvinfo : EIATTR_VRC_CTA_INIT_COUNT
	.align		4
        /*0074*/ 	.byte	0x02, 0x4a
	.zero		1
	.zero		1


	//----- nvinfo : EIATTR_EXIT_INSTR_OFFSETS
	.align		4
        /*0078*/ 	.byte	0x04, 0x1c
        /*007a*/ 	.short	(.L_25 - .L_24)


	//   ....[0]....
.L_24:
        /*007c*/ 	.word	0x00000080


	//   ....[1]....
        /*0080*/ 	.word	0x00000550


	//----- nvinfo : EIATTR_CRS_STACK_SIZE
	.align		4
.L_25:
        /*0084*/ 	.byte	0x04, 0x1e
        /*0086*/ 	.short	(.L_27 - .L_26)
.L_26:
        /*0088*/ 	.word	0x00000000


	//----- nvinfo : EIATTR_CBANK_PARAM_SIZE
	.align		4
.L_27:
        /*008c*/ 	.byte	0x03, 0x19
        /*008e*/ 	.short	0x0030


	//----- nvinfo : EIATTR_PARAM_CBANK
	.align		4
        /*0090*/ 	.byte	0x04, 0x0a
        /*0092*/ 	.short	(.L_29 - .L_28)
	.align		4
.L_28:
        /*0094*/ 	.word	index@(.nv.constant0._Z13kernel_updateP6float4S0_S0_S0_Pfm)
        /*0098*/ 	.short	0x0380
        /*009a*/ 	.short	0x0030


	//----- nvinfo : EIATTR_SW_WAR
	.align		4
.L_29:
        /*009c*/ 	.byte	0x04, 0x36
        /*009e*/ 	.short	(.L_31 - .L_30)
.L_30:
        /*00a0*/ 	.word	0x00000008
.L_31:


//--------------------- .nv.callgraph             --------------------------
	.section	.nv.callgraph,"",@"SHT_CUDA_CALLGRAPH"
	.align	4
	.sectionentsize	8
	.align		4
        /*0000*/ 	.word	0x00000000
	.align		4
        /*0004*/ 	.word	0xffffffff
	.align		4
        /*0008*/ 	.word	0x00000000
	.align		4
        /*000c*/ 	.word	0xfffffffe
	.align		4
        /*0010*/ 	.word	0x00000000
	.align		4
        /*0014*/ 	.word	0xfffffffd
	.align		4
        /*0018*/ 	.word	0x00000000
	.align		4
        /*001c*/ 	.word	0xfffffffc


//--------------------- .text._Z13kernel_updateP6float4S0_S0_S0_Pfm --------------------------
	.section	.text._Z13kernel_updateP6float4S0_S0_S0_Pfm,"ax",@progbits
	.align	128
        .global         _Z13kernel_updateP6float4S0_S0_S0_Pfm
        .type           _Z13kernel_updateP6float4S0_S0_S0_Pfm,@function
        .size           _Z13kernel_updateP6float4S0_S0_S0_Pfm,(.L_x_14 - _Z13kernel_updateP6float4S0_S0_S0_Pfm)
        .other          _Z13kernel_updateP6float4S0_S0_S0_Pfm,@"STO_CUDA_ENTRY STV_DEFAULT"
_Z13kernel_updateP6float4S0_S0_S0_Pfm:
.text._Z13kernel_updateP6float4S0_S0_S0_Pfm:
[----:B------:R-:W-:Y:S01]  /*0000*/  LDC R1, c[0x0][0x37c] ;  /* 0x0000df00ff017b82 */ /* 0x000fe20000000800 */
[----:B------:R-:W0:Y:S07]  /*0010*/  S2R R5, SR_TID.X ;  /* 0x0000000000057919 */ /* 0x000e2e0000002100 */
[----:B------:R-:W0:Y:S01]  /*0020*/  S2UR UR4, SR_CTAID.X ;  /* 0x00000000000479c3 */ /* 0x000e220000002500 */
[----:B------:R-:W1:Y:S07]  /*0030*/  LDCU.64 UR6, c[0x0][0x3a8] ;  /* 0x00007500ff0677ac */ /* 0x000e6e0008000a00 */
[----:B------:R-:W0:Y:S02]  /*0040*/  LDC R0, c[0x0][0x360] ;  /* 0x0000d800ff007b82 */ /* 0x000e240000000800 */
[----:B0-----:R-:W-:-:S05]  /*0050*/  IMAD R5, R0, UR4, R5 ;  /* 0x0000000400057c24 */ /* 0x001fca000f8e0205 */
[----:B-1----:R-:W-:-:S04]  /*0060*/  ISETP.GE.U32.AND P0, PT, R5, UR6, PT ;  /* 0x0000000605007c0c */ /* 0x002fc8000bf06070 */
[----:B------:R-:W-:-:S13]  /*0070*/  ISETP.GE.U32.AND.EX P0, PT, RZ, UR7, PT, P0 ;  /* 0x00000007ff007c0c */ /* 0x000fda000bf06100 */
[----:B------:R-:W-:Y:S05]  /*0080*/  @P0 EXIT ;  /* 0x000000000000094d */ /* 0x000fea0003800000 */
[----:B------:R-:W0:Y:S01]  /*0090*/  LDCU.64 UR6, c[0x0][0x380] ;  /* 0x00007000ff0677ac */ /* 0x000e220008000a00 */
[----:B------:R-:W-:Y:S01]  /*00a0*/  IMAD.SHL.U32 R27, R5, 0x10, RZ ;  /* 0x00000010051b7824 */ /* 0x000fe200078e00ff */
[----:B------:R-:W-:Y:S01]  /*00b0*/  SHF.R.U32.HI R5, RZ, 0x1c, R5 ;  /* 0x0000001cff057819 */ /* 0x000fe20000011605 */
[----:B------:R-:W1:Y:S03]  /*00c0*/  LDCU.64 UR4, c[0x0][0x358] ;  /* 0x00006b00ff0477ac */ /* 0x000e660008000a00 */
[----:B0-----:R-:W-:-:S04]  /*00d0*/  IADD3 R6, P0, PT, R27, UR6, RZ ;  /* 0x000000061b067c10 */ /* 0x001fc8000ff1e0ff */
[----:B------:R-:W-:-:S05]  /*00e0*/  IADD3.X R7, PT, PT, R5, UR7, RZ, P0, !PT ;  /* 0x0000000705077c10 */ /* 0x000fca00087fe4ff */
[----:B-1----:R-:W2:Y:S01]  /*00f0*/  LDG.E.128 R8, desc[UR4][R6.64] ;  /* 0x0000000406087981 */ /* 0x002ea2000c1e1d00 */
[----:B------:R-:W-:Y:S01]  /*0100*/  BSSY.RECONVERGENT B0, `(.L_x_0) ;  /* 0x000000f000007945 */ /* 0x000fe20003800200 */
[----:B--2---:R-:W-:-:S04]  /*0110*/  FMUL R3, R9, R9 ;  /* 0x0000000909037220 */ /* 0x004fc80000400000 */
[----:B------:R-:W-:-:S04]  /*0120*/  FFMA R3, R8, R8, R3 ;  /* 0x0000000808037223 */ /* 0x000fc80000000003 */
[----:B------:R-:W-:-:S04]  /*0130*/  FFMA R26, R10, R10, R3 ;  /* 0x0000000a0a1a7223 */ /* 0x000fc80000000003 */
[----:B------:R-:W-:Y:S01]  /*0140*/  VIADD R0, R26, 0xf3000000 ;  /* 0xf30000001a007836 */ /* 0x000fe20000000000 */
[----:B------:R0:W1:Y:S04]  /*0150*/  MUFU.RSQ R3, R26 ;  /* 0x0000001a00037308 */ /* 0x0000680000001400 */
[----:B------:R-:W-:-:S13]  /*0160*/  ISETP.GT.U32.AND P0, PT, R0, 0x727fffff, PT ;  /* 0x727fffff0000780c */ /* 0x000fda0003f04070 */
[----:B01----:R-:W-:Y:S05]  /*0170*/  @!P0 BRA `(.L_x_1) ;  /* 0x00000000000c8947 */ /* 0x003fea0003800000 */
[----:B------:R-:W-:-:S07]  /*0180*/  MOV R12, 0x1a0 ;  /* 0x000001a0000c7802 */ /* 0x000fce0000000f00 */
[----:B------:R-:W-:Y:S05]  /*0190*/  CALL.REL.NOINC `($__internal_1_$__cuda_sm20_sqrt_rn_f32_slowpath) ;  /* 0x00000008005c7944 */ /* 0x000fea0003c00000 */
[----:B------:R-:W-:Y:S05]  /*01a0*/  BRA `(.L_x_2) ;  /* 0x0000000000107947 */ /* 0x000fea0003800000 */
.L_x_1:
[----:B------:R-:W-:Y:S01]  /*01b0*/  FMUL.FTZ R13, R26, R3 ;  /* 0x000000031a0d7220 */ /* 0x000fe20000410000 */
[----:B------:R-:W-:-:S03]  /*01c0*/  FMUL.FTZ R3, R3, 0.5 ;  /* 0x3f00000003037820 */ /* 0x000fc60000410000 */
[----:B------:R-:W-:-:S04]  /*01d0*/  FFMA R0, -R13, R13, R26 ;  /* 0x0000000d0d007223 */ /* 0x000fc8000000011a */
[----:B------:R-:W-:-:S07]  /*01e0*/  FFMA R0, R0, R3, R13 ;  /* 0x0000000300007223 */ /* 0x000fce000000000d */
.L_x_2:
[----:B------:R-:W-:Y:S05]  /*01f0*/  BSYNC.RECONVERGENT B0 ;  /* 0x0000000000007941 */ /* 0x000fea0003800200 */
.L_x_0:
[----:B------:R-:W0:Y:S02]  /*0200*/  LDC.64 R2, c[0x0][0x3a0] ;  /* 0x0000e800ff027b82 */ /* 0x000e240000000a00 */
[----:B0-----:R-:W2:Y:S01]  /*0210*/  LDG.E R4, desc[UR4][R2.64] ;  /* 0x0000000402047981 */ /* 0x001ea2000c1e1900 */
[----:B------:R-:W-:Y:S01]  /*0220*/  FMNMX R0, R0, 5, !PT ;  /* 0x40a0000000007809 */ /* 0x000fe20007800000 */
[----:B------:R-:W-:Y:S01]  /*0230*/  IMAD.MOV.U32 R12, RZ, RZ, 0x1 ;  /* 0x00000001ff0c7424 */ /* 0x000fe200078e00ff */
[----:B------:R-:W-:Y:S01]  /*0240*/  UMOV UR6, 0x9999999a ;  /* 0x9999999a00067882 */ /* 0x000fe20000000000 */
[----:B------:R-:W-:Y:S01]  /*0250*/  UMOV UR7, 0x3fd99999 ;  /* 0x3fd9999900077882 */ /* 0x000fe20000000000 */
[----:B------:R-:W-:Y:S01]  /*0260*/  FMNMX R0, R0, 30, PT ;  /* 0x41f0000000007809 */ /* 0x000fe20003800000 */
[----:B------:R-:W-:Y:S03]  /*0270*/  BSSY.RECONVERGENT B0, `(.L_x_3) ;  /* 0x0000013000007945 */ /* 0x000fe60003800200 */
[----:B------:R-:W0:Y:S08]  /*0280*/  F2F.F64.F32 R14, R0 ;  /* 0x00000000000e7310 */ /* 0x000e300000201800 */
[----:B0-----:R-:W0:Y:S02]  /*0290*/  MUFU.RCP64H R13, R15 ;  /* 0x0000000f000d7308 */ /* 0x001e240000001800 */
[----:B0-----:R-:W-:-:S08]  /*02a0*/  DFMA R16, -R14, R12, 1 ;  /* 0x3ff000000e10742b */ /* 0x001fd0000000010c */
[----:B------:R-:W-:-:S08]  /*02b0*/  DFMA R18, R16, R16, R16 ;  /* 0x000000101012722b */ /* 0x000fd00000000010 */
[----:B------:R-:W-:-:S08]  /*02c0*/  DFMA R18, R12, R18, R12 ;  /* 0x000000120c12722b */ /* 0x000fd0000000000c */
[----:B------:R-:W-:-:S08]  /*02d0*/  DFMA R12, -R14, R18, 1 ;  /* 0x3ff000000e0c742b */ /* 0x000fd00000000112 */
[----:B------:R-:W-:Y:S01]  /*02e0*/  DFMA R12, R18, R12, R18 ;  /* 0x0000000c120c722b */ /* 0x000fe20000000012 */
[----:B--2---:R-:W0:Y:S02]  /*02f0*/  F2F.F64.F32 R16, R4 ;  /* 0x0000000400107310 */ /* 0x004e240000201800 */
[----:B0-----:R-:W-:-:S08]  /*0300*/  DMUL R16, R16, UR6 ;  /* 0x0000000610107c28 */ /* 0x001fd00008000000 */
[----:B------:R-:W-:Y:S02]  /*0310*/  DMUL R2, R16, R12 ;  /* 0x0000000c10027228 */ /* 0x000fe40000000000 */
[----:B------:R-:W-:-:S06]  /*0320*/  FSETP.GEU.AND P1, PT, |R17|, 6.5827683646048100446e-37, PT ;  /* 0x036000001100780b */ /* 0x000fcc0003f2e200 */
[----:B------:R-:W-:-:S08]  /*0330*/  DFMA R18, -R14, R2, R16 ;  /* 0x000000020e12722b */ /* 0x000fd00000000110 */
[----:B------:R-:W-:-:S10]  /*0340*/  DFMA R2, R12, R18, R2 ;  /* 0x000000120c02722b */ /* 0x000fd40000000002 */
[----:B------:R-:W-:-:S05]  /*0350*/  FFMA R0, RZ, R15, R3 ;  /* 0x0000000fff007223 */ /* 0x000fca0000000003 */
[----:B------:R-:W-:-:S13]  /*0360*/  FSETP.GT.AND P0, PT, |R0|, 1.469367938527859385e-39, PT ;  /* 0x001000000000780b */ /* 0x000fda0003f04200 */
[----:B------:R-:W-:Y:S05]  /*0370*/  @P0 BRA P1, `(.L_x_4) ;  /* 0x0000000000080947 */ /* 0x000fea0000800000 */
[----:B------:R-:W-:-:S07]  /*0380*/  MOV R28, 0x3a0 ;  /* 0x000003a0001c7802 */ /* 0x000fce0000000f00 */
[----:B------:R-:W-:Y:S05]  /*0390*/  CALL.REL.NOINC `($__internal_0_$__cuda_sm20_div_rn_f64_full) ;  /* 0x0000000000707944 */ /* 0x000fea0003c00000 */
.L_x_4:
[----:B------:R-:W-:Y:S05]  /*03a0*/  BSYNC.RECONVERGENT B0 ;  /* 0x0000000000007941 */ /* 0x000fea0003800200 */
.L_x_3:
[----:B------:R-:W0:Y:S02]  /*03b0*/  LDCU.64 UR6, c[0x0][0x388] ;  /* 0x00007100ff0677ac */ /* 0x000e240008000a00 */
[----:B0-----:R-:W-:-:S04]  /*03c0*/  IADD3 R4, P0, PT, R27, UR6, RZ ;  /* 0x000000061b047c10 */ /* 0x001fc8000ff1e0ff */
[----:B------:R-:W-:-:S05]  /*03d0*/  IADD3.X R5, PT, PT, R5, UR7, RZ, P0, !PT ;  /* 0x0000000705057c10 */ /* 0x000fca00087fe4ff */
[----:B------:R-:W2:Y:S01]  /*03e0*/  LDG.E.128 R12, desc[UR4][R4.64] ;  /* 0x00000004040c7981 */ /* 0x000ea2000c1e1d00 */
[----:B------:R-:W-:Y:S01]  /*03f0*/  FFMA R26, R11, R11, R26 ;  /* 0x0000000b0b1a7223 */ /* 0x000fe2000000001a */
[----:B------:R-:W0:Y:S04]  /*0400*/  F2F.F32.F64 R2, R2 ;  /* 0x0000000200027310 */ /* 0x000e280000301000 */
[----:B------:R-:W-:-:S13]  /*0410*/  FSETP.GEU.AND P0, PT, |R26|, 1.175494350822287508e-38, PT ;  /* 0x008000001a00780b */ /* 0x000fda0003f0e200 */
[----:B------:R-:W-:-:S04]  /*0420*/  @!P0 FMUL R26, R26, 16777216 ;  /* 0x4b8000001a1a8820 */ /* 0x000fc80000400000 */
[----:B------:R-:W1:Y:S02]  /*0430*/  MUFU.RSQ R17, R26 ;  /* 0x0000001a00117308 */ /* 0x000e640000001400 */
[----:B-1----:R-:W-:-:S04]  /*0440*/  @!P0 FMUL R17, R17, 4096 ;  /* 0x4580000011118820 */ /* 0x002fc80000400000 */
[----:B0-----:R-:W-:-:S04]  /*0450*/  FMUL R17, R2, R17 ;  /* 0x0000001102117220 */ /* 0x001fc80000400000 */
[-C--:B------:R-:W-:Y:S01]  /*0460*/  FMUL R19, R8, R17.reuse ;  /* 0x0000001108137220 */ /* 0x080fe20000400000 */
[-C--:B------:R-:W-:Y:S01]  /*0470*/  FMUL R0, R9, R17.reuse ;  /* 0x0000001109007220 */ /* 0x080fe20000400000 */
[-C--:B------:R-:W-:Y:S01]  /*0480*/  FMUL R9, R10, R17.reuse ;  /* 0x000000110a097220 */ /* 0x080fe20000400000 */
[----:B------:R-:W-:Y:S01]  /*0490*/  FMUL R8, R11, R17 ;  /* 0x000000110b087220 */ /* 0x000fe20000400000 */
[----:B--2---:R-:W-:Y:S01]  /*04a0*/  FFMA R12, R19, -0.050000000745058059692, R12 ;  /* 0xbd4ccccd130c7823 */ /* 0x004fe2000000000c */
[----:B------:R-:W-:Y:S01]  /*04b0*/  FFMA R13, R0, -0.050000000745058059692, R13 ;  /* 0xbd4ccccd000d7823 */ /* 0x000fe2000000000d */
[----:B------:R-:W-:Y:S01]  /*04c0*/  FFMA R14, R9, -0.050000000745058059692, R14 ;  /* 0xbd4ccccd090e7823 */ /* 0x000fe2000000000e */
[----:B------:R-:W-:-:S05]  /*04d0*/  FFMA R15, R8, -0.050000000745058059692, R15 ;  /* 0xbd4ccccd080f7823 */ /* 0x000fca000000000f */
[----:B------:R-:W-:Y:S04]  /*04e0*/  STG.E.128 desc[UR4][R4.64], R12 ;  /* 0x0000000c04007986 */ /* 0x000fe8000c101d04 */
[----:B------:R-:W2:Y:S02]  /*04f0*/  LDG.E.128 R8, desc[UR4][R6.64] ;  /* 0x0000000406087981 */ /* 0x000ea4000c1e1d00 */
[----:B--2---:R-:W-:Y:S01]  /*0500*/  FFMA R8, R12, 0.050000000745058059692, R8 ;  /* 0x3d4ccccd0c087823 */ /* 0x004fe20000000008 */
[----:B------:R-:W-:Y:S01]  /*0510*/  FFMA R9, R13, 0.050000000745058059692, R9 ;  /* 0x3d4ccccd0d097823 */ /* 0x000fe20000000009 */
[----:B------:R-:W-:Y:S01]  /*0520*/  FFMA R10, R14, 0.050000000745058059692, R10 ;  /* 0x3d4ccccd0e0a7823 */ /* 0x000fe2000000000a */
[----:B------:R-:W-:-:S05]  /*0530*/  FFMA R11, R15, 0.050000000745058059692, R11 ;  /* 0x3d4ccccd0f0b7823 */ /* 0x000fca000000000b */
[----:B------:R-:W-:Y:S01]  /*0540*/  STG.E.128 desc[UR4][R6.64], R8 ;  /* 0x0000000806007986 */ /* 0x000fe2000c101d04 */
[----:B------:R-:W-:Y:S05]  /*0550*/  EXIT ;  /* 0x000000000000794d */ /* 0x000fea0003800000 */
        .weak           $__internal_0_$__cuda_sm20_div_rn_f64_full
        .type           $__internal_0_$__cuda_sm20_div_rn_f64_full,@function
        .size           $__internal_0_$__cuda_sm20_div_rn_f64_full,($__internal_1_$__cuda_sm20_sqrt_rn_f32_slowpath - $__internal_0_$__cuda_sm20_div_rn_f64_full)
$__internal_0_$__cuda_sm20_div_rn_f64_full:
[C---:B------:R-:W-:Y:S01]  /*0560*/  FSETP.GEU.AND P0, PT, |R15|.reuse, 1.469367938527859385e-39, PT ;  /* 0x001000000f00780b */ /* 0x040fe20003f0e200 */
[----:B------:R-:W-:Y:S01]  /*0570*/  IMAD.MOV.U32 R22, RZ, RZ, 0x1 ;  /* 0x00000001ff167424 */ /* 0x000fe200078e00ff */
[C---:B------:R-:W-:Y:S02]  /*0580*/  LOP3.LUT R12, R15.reuse, 0x800fffff, RZ, 0xc0, !PT ;  /* 0x800fffff0f0c7812 */ /* 0x040fe400078ec0ff */
[----:B------:R-:W-:Y:S02]  /*0590*/  LOP3.LUT R4, R15, 0x7ff00000, RZ, 0xc0, !PT ;  /* 0x7ff000000f047812 */ /* 0x000fe400078ec0ff */
[----:B------:R-:W-:Y:S01]  /*05a0*/  LOP3.LUT R13, R12, 0x3ff00000, RZ, 0xfc, !PT ;  /* 0x3ff000000c0d7812 */ /* 0x000fe200078efcff */
[----:B------:R-:W-:Y:S01]  /*05b0*/  IMAD.MOV.U32 R12, RZ, RZ, R14 ;  /* 0x000000ffff0c7224 */ /* 0x000fe200078e000e */
[----:B------:R-:W-:-:S05]  /*05c0*/  MOV R18, R16 ;  /* 0x0000001000127202 */ /* 0x000fca0000000f00 */
[----:B------:R-:W-:-:S06]  /*05d0*/  @!P0 DMUL R12, R14, 8.98846567431157953865e+307 ;  /* 0x7fe000000e0c8828 */ /* 0x000fcc0000000000 */
[----:B------:R-:W0:Y:S02]  /*05e0*/  MUFU.RCP64H R23, R13 ;  /* 0x0000000d00177308 */ /* 0x000e240000001800 */
[----:B0-----:R-:W-:-:S08]  /*05f0*/  DFMA R2, R22, -R12, 1 ;  /* 0x3ff000001602742b */ /* 0x001fd0000000080c */
[----:B------:R-:W-:-:S08]  /*0600*/  DFMA R2, R2, R2, R2 ;  /* 0x000000020202722b */ /* 0x000fd00000000002 */
[----:B------:R-:W-:Y:S01]  /*0610*/  DFMA R22, R22, R2, R22 ;  /* 0x000000021616722b */ /* 0x000fe20000000016 */
[----:B------:R-:W-:Y:S01]  /*0620*/  LOP3.LUT R3, R17, 0x7ff00000, RZ, 0xc0, !PT ;  /* 0x7ff0000011037812 */ /* 0x000fe200078ec0ff */
[----:B------:R-:W-:-:S03]  /*0630*/  IMAD.MOV.U32 R2, RZ, RZ, 0x1ca00000 ;  /* 0x1ca00000ff027424 */ /* 0x000fc600078e00ff */
[----:B------:R-:W-:Y:S01]  /*0640*/  ISETP.GE.U32.AND P1, PT, R3, R4, PT ;  /* 0x000000040300720c */ /* 0x000fe20003f26070 */
[----:B------:R-:W-:Y:S02]  /*0650*/  IMAD.MOV.U32 R0, RZ, RZ, R3 ;  /* 0x000000ffff007224 */ /* 0x000fe400078e0003 */
[----:B------:R-:W-:Y:S01]  /*0660*/  DFMA R20, R22, -R12, 1 ;  /* 0x3ff000001614742b */ /* 0x000fe2000000080c */
[----:B------:R-:W-:Y:S02]  /*0670*/  SEL R19, R2, 0x63400000, !P1 ;  /* 0x6340000002137807 */ /* 0x000fe40004800000 */
[----:B------:R-:W-:Y:S02]  /*0680*/  FSETP.GEU.AND P1, PT, |R17|, 1.469367938527859385e-39, PT ;  /* 0x001000001100780b */ /* 0x000fe40003f2e200 */
[----:B------:R-:W-:-:S03]  /*0690*/  LOP3.LUT R19, R19, 0x800fffff, R17, 0xf8, !PT ;  /* 0x800fffff13137812 */ /* 0x000fc600078ef811 */
[----:B------:R-:W-:-:S08]  /*06a0*/  DFMA R20, R22, R20, R22 ;  /* 0x000000141614722b */ /* 0x000fd00000000016 */
[----:B------:R-:W-:Y:S05]  /*06b0*/  @P1 BRA `(.L_x_5) ;  /* 0x0000000000201947 */ /* 0x000fea0003800000 */
[----:B------:R-:W-:Y:S01]  /*06c0*/  LOP3.LUT R0, R15, 0x7ff00000, RZ, 0xc0, !PT ;  /* 0x7ff000000f007812 */ /* 0x000fe200078ec0ff */
[----:B------:R-:W-:-:S03]  /*06d0*/  IMAD.MOV.U32 R22, RZ, RZ, RZ ;  /* 0x000000ffff167224 */ /* 0x000fc600078e00ff */
[----:B------:R-:W-:-:S04]  /*06e0*/  ISETP.GE.U32.AND P1, PT, R3, R0, PT ;  /* 0x000000000300720c */ /* 0x000fc80003f26070 */
[----:B------:R-:W-:-:S04]  /*06f0*/  SEL R23, R2, 0x63400000, !P1 ;  /* 0x6340000002177807 */ /* 0x000fc80004800000 */
[----:B------:R-:W-:-:S04]  /*0700*/  LOP3.LUT R23, R23, 0x80000000, R17, 0xf8, !PT ;  /* 0x8000000017177812 */ /* 0x000fc800078ef811 */
[----:B------:R-:W-:-:S06]  /*0710*/  LOP3.LUT R23, R23, 0x100000, RZ, 0xfc, !PT ;  /* 0x0010000017177812 */ /* 0x000fcc00078efcff */
[----:B------:R-:W-:-:S10]  /*0720*/  DFMA R18, R18, 2, -R22 ;  /* 0x400000001212782b */ /* 0x000fd40000000816 */
[----:B------:R-:W-:-:S07]  /*0730*/  LOP3.LUT R0, R19, 0x7ff00000, RZ, 0xc0, !PT ;  /* 0x7ff0000013007812 */ /* 0x000fce00078ec0ff */
.L_x_5:
[----:B------:R-:W-:Y:S01]  /*0740*/  DMUL R22, R20, R18 ;  /* 0x0000001214167228 */ /* 0x000fe20000000000 */
[----:B------:R-:W-:Y:S01]  /*0750*/  @!P0 LOP3.LUT R4, R13, 0x7ff00000, RZ, 0xc0, !PT ;  /* 0x7ff000000d048812 */ /* 0x000fe200078ec0ff */
[----:B------:R-:W-:Y:S06]  /*0760*/  BSSY.RECONVERGENT B1, `(.L_x_6) ;  /* 0x0000038000017945 */ /* 0x000fec0003800200 */
[----:B------:R-:W-:-:S08]  /*0770*/  DFMA R24, R22, -R12, R18 ;  /* 0x8000000c1618722b */ /* 0x000fd00000000012 */
[----:B------:R-:W-:Y:S01]  /*0780*/  DFMA R24, R20, R24, R22 ;  /* 0x000000181418722b */ /* 0x000fe20000000016 */
[----:B------:R-:W-:-:S05]  /*0790*/  VIADD R20, R0, 0xffffffff ;  /* 0xffffffff00147836 */ /* 0x000fca0000000000 */
[----:B------:R-:W-:Y:S01]  /*07a0*/  ISETP.GT.U32.AND P0, PT, R20, 0x7feffffe, PT ;  /* 0x7feffffe1400780c */ /* 0x000fe20003f04070 */
[----:B------:R-:W-:-:S05]  /*07b0*/  VIADD R20, R4, 0xffffffff ;  /* 0xffffffff04147836 */ /* 0x000fca0000000000 */
[----:B------:R-:W-:-:S13]  /*07c0*/  ISETP.GT.U32.OR P0, PT, R20, 0x7feffffe, P0 ;  /* 0x7feffffe1400780c */ /* 0x000fda0000704470 */
[----:B------:R-:W-:Y:S05]  /*07d0*/  @P0 BRA `(.L_x_7) ;  /* 0x00000000006c0947 */ /* 0x000fea0003800000 */
[----:B------:R-:W-:Y:S02]  /*07e0*/  LOP3.LUT R4, R15, 0x7ff00000, RZ, 0xc0, !PT ;  /* 0x7ff000000f047812 */ /* 0x000fe400078ec0ff */
[----:B------:R-:W-:Y:S02]  /*07f0*/  MOV R16, RZ ;  /* 0x000000ff00107202 */ /* 0x000fe40000000f00 */
[CC--:B------:R-:W-:Y:S02]  /*0800*/  VIADDMNMX R0, R3.reuse, -R4.reuse, 0xb9600000, !PT ;  /* 0xb960000003007446 */ /* 0x0c0fe40007800904 */
[----:B------:R-:W-:Y:S02]  /*0810*/  ISETP.GE.U32.AND P0, PT, R3, R4, PT ;  /* 0x000000040300720c */ /* 0x000fe40003f06070 */
[----:B------:R-:W-:Y:S02]  /*0820*/  VIMNMX R0, PT, PT, R0, 0x46a00000, PT ;  /* 0x46a0000000007848 */ /* 0x000fe40003fe0100 */
[----:B------:R-:W-:-:S05]  /*0830*/  SEL R3, R2, 0x63400000, !P0 ;  /* 0x6340000002037807 */ /* 0x000fca0004000000 */
[----:B------:R-:W-:-:S04]  /*0840*/  IMAD.IADD R0, R0, 0x1, -R3 ;  /* 0x0000000100007824 */ /* 0x000fc800078e0a03 */
[----:B------:R-:W-:-:S06]  /*0850*/  VIADD R17, R0, 0x7fe00000 ;  /* 0x7fe0000000117836 */ /* 0x000fcc0000000000 */
[----:B------:R-:W-:-:S10]  /*0860*/  DMUL R2, R24, R16 ;  /* 0x0000001018027228 */ /* 0x000fd40000000000 */
[----:B------:R-:W-:-:S13]  /*0870*/  FSETP.GTU.AND P0, PT, |R3|, 1.469367938527859385e-39, PT ;  /* 0x001000000300780b */ /* 0x000fda0003f0c200 */
[----:B------:R-:W-:Y:S05]  /*0880*/  @P0 BRA `(.L_x_8) ;  /* 0x0000000000940947 */ /* 0x000fea0003800000 */
[----:B------:R-:W-:Y:S01]  /*0890*/  DFMA R12, R24, -R12, R18 ;  /* 0x8000000c180c722b */ /* 0x000fe20000000012 */
[----:B------:R-:W-:-:S09]  /*08a0*/  IMAD.MOV.U32 R16, RZ, RZ, RZ ;  /* 0x000000ffff107224 */ /* 0x000fd200078e00ff */
[C---:B------:R-:W-:Y:S02]  /*08b0*/  FSETP.NEU.AND P0, PT, R13.reuse, RZ, PT ;  /* 0x000000ff0d00720b */ /* 0x040fe40003f0d000 */
[----:B------:R-:W-:-:S04]  /*08c0*/  LOP3.LUT R15, R13, 0x80000000, R15, 0x48, !PT ;  /* 0x800000000d0f7812 */ /* 0x000fc800078e480f */
[----:B------:R-:W-:-:S07]  /*08d0*/  LOP3.LUT R17, R15, R17, RZ, 0xfc, !PT ;  /* 0x000000110f117212 */ /* 0x000fce00078efcff */
[----:B------:R-:W-:Y:S05]  /*08e0*/  @!P0 BRA `(.L_x_8) ;  /* 0x00000000007c8947 */ /* 0x000fea0003800000 */
[----:B------:R-:W-:Y:S01]  /*08f0*/  IMAD.MOV R13, RZ, RZ, -R0 ;  /* 0x000000ffff0d7224 */ /* 0x000fe200078e0a00 */
[----:B------:R-:W-:Y:S01]  /*0900*/  DMUL.RP R16, R24, R16 ;  /* 0x0000001018107228 */ /* 0x000fe20000008000 */
[----:B------:R-:W-:-:S06]  /*0910*/  IMAD.MOV.U32 R12, RZ, RZ, RZ ;  /* 0x000000ffff0c7224 */ /* 0x000fcc00078e00ff */
[----:B------:R-:W-:-:S03]  /*0920*/  DFMA R12, R2, -R12, R24 ;  /* 0x8000000c020c722b */ /* 0x000fc60000000018 */
[----:B------:R-:W-:-:S03]  /*0930*/  LOP3.LUT R15, R17, R15, RZ, 0x3c, !PT ;  /* 0x0000000f110f7212 */ /* 0x000fc600078e3cff */
[----:B------:R-:W-:-:S04]  /*0940*/  IADD3 R12, PT, PT, -R0, -0x43300000, RZ ;  /* 0xbcd00000000c7810 */ /* 0x000fc80007ffe1ff */
[----:B------:R-:W-:-:S04]  /*0950*/  FSETP.NEU.AND P0, PT, |R13|, R12, PT ;  /* 0x0000000c0d00720b */ /* 0x000fc80003f0d200 */
[----:B------:R-:W-:Y:S02]  /*0960*/  FSEL R2, R16, R2, !P0 ;  /* 0x0000000210027208 */ /* 0x000fe40004000000 */
[----:B------:R-:W-:Y:S01]  /*0970*/  FSEL R3, R15, R3, !P0 ;  /* 0x000000030f037208 */ /* 0x000fe20004000000 */
[----:B------:R-:W-:Y:S06]  /*0980*/  BRA `(.L_x_8) ;  /* 0x0000000000547947 */ /* 0x000fec0003800000 */
.L_x_7:
[----:B------:R-:W-:-:S14]  /*0990*/  DSETP.NAN.AND P0, PT, R16, R16, PT ;  /* 0x000000101000722a */ /* 0x000fdc0003f08000 */
[----:B------:R-:W-:Y:S05]  /*09a0*/  @P0 BRA `(.L_x_9) ;  /* 0x0000000000440947 */ /* 0x000fea0003800000 */
[----:B------:R-:W-:-:S14]  /*09b0*/  DSETP.NAN.AND P0, PT, R14, R14, PT ;  /* 0x0000000e0e00722a */ /* 0x000fdc0003f08000 */
[----:B------:R-:W-:Y:S05]  /*09c0*/  @P0 BRA `(.L_x_10) ;  /* 0x0000000000300947 */ /* 0x000fea0003800000 */
[----:B------:R-:W-:Y:S01]  /*09d0*/  ISETP.NE.AND P0, PT, R0, R4, PT ;  /* 0x000000040000720c */ /* 0x000fe20003f05270 */
[----:B------:R-:W-:Y:S02]  /*09e0*/  IMAD.MOV.U32 R2, RZ, RZ, 0x0 ;  /* 0x00000000ff027424 */ /* 0x000fe400078e00ff */
[----:B------:R-:W-:-:S10]  /*09f0*/  IMAD.MOV.U32 R3, RZ, RZ, -0x80000 ;  /* 0xfff80000ff037424 */ /* 0x000fd400078e00ff */
[----:B------:R-:W-:Y:S05]  /*0a00*/  @!P0 BRA `(.L_x_8) ;  /* 0x0000000000348947 */ /* 0x000fea0003800000 */
[----:B------:R-:W-:Y:S02]  /*0a10*/  ISETP.NE.AND P0, PT, R0, 0x7ff00000, PT ;  /* 0x7ff000000000780c */ /* 0x000fe40003f05270 */
[----:B------:R-:W-:Y:S02]  /*0a20*/  LOP3.LUT R3, R17, 0x80000000, R15, 0x48, !PT ;  /* 0x8000000011037812 */ /* 0x000fe400078e480f */
[----:B------:R-:W-:-:S13]  /*0a30*/  ISETP.EQ.OR P0, PT, R4, RZ, !P0 ;  /* 0x000000ff0400720c */ /* 0x000fda0004702670 */
[----:B------:R-:W-:Y:S02]  /*0a40*/  @P0 LOP3.LUT R0, R3, 0x7ff00000, RZ, 0xfc, !PT ;  /* 0x7ff0000003000812 */ /* 0x000fe400078efcff */
[----:B------:R-:W-:Y:S01]  /*0a50*/  @!P0 MOV R2, RZ ;  /* 0x000000ff00028202 */ /* 0x000fe20000000f00 */
[----:B------:R-:W-:Y:S02]  /*0a60*/  @P0 IMAD.MOV.U32 R2, RZ, RZ, RZ ;  /* 0x000000ffff020224 */ /* 0x000fe400078e00ff */
[----:B------:R-:W-:Y:S01]  /*0a70*/  @P0 IMAD.MOV.U32 R3, RZ, RZ, R0 ;  /* 0x000000ffff030224 */ /* 0x000fe200078e0000 */
[----:B------:R-:W-:Y:S06]  /*0a80*/  BRA `(.L_x_8) ;  /* 0x0000000000147947 */ /* 0x000fec0003800000 */
.L_x_10:
[----:B------:R-:W-:Y:S01]  /*0a90*/  LOP3.LUT R3, R15, 0x80000, RZ, 0xfc, !PT ;  /* 0x000800000f037812 */ /* 0x000fe200078efcff */
[----:B------:R-:W-:Y:S01]  /*0aa0*/  IMAD.MOV.U32 R2, RZ, RZ, R14 ;  /* 0x000000ffff027224 */ /* 0x000fe200078e000e */
[----:B------:R-:W-:Y:S06]  /*0ab0*/  BRA `(.L_x_8) ;  /* 0x0000000000087947 */ /* 0x000fec0003800000 */
.L_x_9:
[----:B------:R-:W-:Y:S01]  /*0ac0*/  LOP3.LUT R3, R17, 0x80000, RZ, 0xfc, !PT ;  /* 0x0008000011037812 */ /* 0x000fe200078efcff */
[----:B------:R-:W-:-:S07]  /*0ad0*/  IMAD.MOV.U32 R2, RZ, RZ, R16 ;  /* 0x000000ffff027224 */ /* 0x000fce00078e0010 */
.L_x_8:
[----:B------:R-:W-:Y:S05]  /*0ae0*/  BSYNC.RECONVERGENT B1 ;  /* 0x0000000000017941 */ /* 0x000fea0003800200 */
.L_x_6:
[----:B------:R-:W-:-:S04]  /*0af0*/  IMAD.MOV.U32 R29, RZ, RZ, 0x0 ;  /* 0x00000000ff1d7424 */ /* 0x000fc800078e00ff */
[----:B------:R-:W-:Y:S05]  /*0b00*/  RET.REL.NODEC R28 `(_Z13kernel_updateP6float4S0_S0_S0_Pfm) ;  /* 0xfffffff41c3c7950 */ /* 0x000fea0003c3ffff */
        .weak           $__internal_1_$__cuda_sm20_sqrt_rn_f32_slowpath
        .type           $__internal_1_$__cuda_sm20_sqrt_rn_f32_slowpath,@function
        .size           $__internal_1_$__cuda_sm20_sqrt_rn_f32_slowpath,(.L_x_14 - $__internal_1_$__cuda_sm20_sqrt_rn_f32_slowpath)
$__internal_1_$__cuda_sm20_sqrt_rn_f32_slowpath:
[----:B------:R-:W-:-:S13]  /*0b10*/  LOP3.LUT P0, RZ, R26, 0x7fffffff, RZ, 0xc0, !PT ;  /* 0x7fffffff1aff7812 */ /* 0x000fda000780c0ff */
[----:B------:R-:W-:Y:S01]  /*0b20*/  @!P0 MOV R0, R26 ;  /* 0x0000001a00008202 */ /* 0x000fe20000000f00 */
[----:B------:R-:W-:Y:S06]  /*0b30*/  @!P0 BRA `(.L_x_11) ;  /* 0x0000000000408947 */ /* 0x000fec0003800000 */
[----:B------:R-:W-:-:S13]  /*0b40*/  FSETP.GEU.FTZ.AND P0, PT, R26, RZ, PT ;  /* 0x000000ff1a00720b */ /* 0x000fda0003f1e000 */
[----:B------:R-:W-:Y:S01]  /*0b50*/  @!P0 IMAD.MOV.U32 R0, RZ, RZ, 0x7fffffff ;  /* 0x7fffffffff008424 */ /* 0x000fe200078e00ff */
[----:B------:R-:W-:Y:S06]  /*0b60*/  @!P0 BRA `(.L_x_11) ;  /* 0x0000000000348947 */ /* 0x000fec0003800000 */
[----:B------:R-:W-:-:S13]  /*0b70*/  FSETP.GTU.FTZ.AND P0, PT, |R26|, +INF , PT ;  /* 0x7f8000001a00780b */ /* 0x000fda0003f1c200 */
[----:B------:R-:W-:Y:S01]  /*0b80*/  @P0 FADD.FTZ R0, R26, 1 ;  /* 0x3f8000001a000421 */ /* 0x000fe20000010000 */
[----:B------:R-:W-:Y:S06]  /*0b90*/  @P0 BRA `(.L_x_11) ;  /* 0x0000000000280947 */ /* 0x000fec0003800000 */
[----:B------:R-:W-:-:S13]  /*0ba0*/  FSETP.NEU.FTZ.AND P0, PT, |R26|, +INF , PT ;  /* 0x7f8000001a00780b */ /* 0x000fda0003f1d200 */
[----:B------:R-:W-:-:S04]  /*0bb0*/  @P0 FFMA R2, R26, 1.84467440737095516160e+19, RZ ;  /* 0x5f8000001a020823 */ /* 0x000fc800000000ff */
[----:B------:R-:W0:Y:S02]  /*0bc0*/  @P0 MUFU.RSQ R3, R2 ;  /* 0x0000000200030308 */ /* 0x000e240000001400 */
[----:B0-----:R-:W-:Y:S01]  /*0bd0*/  @P0 FMUL.FTZ R13, R2, R3 ;  /* 0x00000003020d0220 */ /* 0x001fe20000410000 */
[----:B------:R-:W-:-:S03]  /*0be0*/  @P0 FMUL.FTZ R3, R3, 0.5 ;  /* 0x3f00000003030820 */ /* 0x000fc60000410000 */
[----:B------:R-:W-:-:S04]  /*0bf0*/  @P0 FADD.FTZ R0, -R13, -RZ ;  /* 0x800000ff0d000221 */ /* 0x000fc80000010100 */
[----:B------:R-:W-:Y:S01]  /*0c00*/  @P0 FFMA R4, R13, R0, R2 ;  /* 0x000000000d040223 */ /* 0x000fe20000000002 */
[----:B------:R-:W-:-:S03]  /*0c10*/  @!P0 IMAD.MOV.U32 R0, RZ, RZ, R26 ;  /* 0x000000ffff008224 */ /* 0x000fc600078e001a */
[----:B------:R-:W-:-:S04]  /*0c20*/  @P0 FFMA R3, R4, R3, R13 ;  /* 0x0000000304030223 */ /* 0x000fc8000000000d */
[----:B------:R-:W-:-:S07]  /*0c30*/  @P0 FMUL.FTZ R0, R3, 2.3283064365386962891e-10 ;  /* 0x2f80000003000820 */ /* 0x000fce0000410000 */
.L_x_11:
[----:B------:R-:W-:Y:S02]  /*0c40*/  IMAD.MOV.U32 R2, RZ, RZ, R12 ;  /* 0x000000ffff027224 */ /* 0x000fe400078e000c */
[----:B------:R-:W-:-:S04]  /*0c50*/  IMAD.MOV.U32 R3, RZ, RZ, 0x0 ;  /* 0x00000000ff037424 */ /* 0x000fc800078e00ff */
[----:B------:R-:W-:Y:S05]  /*0c60*/  RET.REL.NODEC R2 `(_Z13kernel_updateP6float4S0_S0_S0_Pfm) ;  /* 0xfffffff002e47950 */ /* 0x000fea0003c3ffff */
.L_x_12:
[----:B------:R-:W-:-:S00]  /*0c70*/  BRA `(.L_x_12) ;  /* 0xfffffffc00fc7947 */ /* 0x000fc0000383ffff */
[----:B------:R-:W-:-:S00]  /*0c80*/  NOP ;  /* 0x0000000000007918 */ /* 0x000fc00000000000 */
[----:B------:R-:W-:-:S00]  /*0c90*/  NOP ;  /* 0x0000000000007918 */ /* 0x000fc00000000000 */
[----:B------:R-:W-:-:S00]  /*0ca0*/  NOP ;  /* 0x0000000000007918 */ /* 0x000fc00000000000 */
[----:B------:R-:W-:-:S00]  /*0cb0*/  NOP ;  /* 0x0000000000007918 */ /* 0x000fc00000000000 */
[----:B------:R-:W-:-:S00]  /*0cc0*/  NOP ;  /* 0x0000000000007918 */ /* 0x000fc00000000000 */
[----:B------:R-:W-:-:S00]  /*0cd0*/  NOP ;  /* 0x0000000000007918 */ /* 0x000fc00000000000 */
[----:B------:R-:W-:-:S00]  /*0ce0*/  NOP ;  /* 0x0000000000007918 */ /* 0x000fc00000000000 */
[----:B------:R-:W-:-:S00]  /*0cf0*/  NOP ;  /* 0x0000000000007918 */ /* 0x000fc00000000000 */
.L_x_14:


//--------------------- .nv.shared.reserved.0     --------------------------
	.section	.nv.shared.reserved.0,"aw",@nobits
	.weak		__nv_reservedSMEM_offset_0_alias
	.size		__nv_reservedSMEM_offset_0_alias, 0, 64
	.other		__nv_reservedSMEM_offset_0_alias,@"STO_CUDA_RESERVED_SHARED STV_DEFAULT"
__nv_reservedSMEM_offset_0_alias:
	.zero		0
	.zero		64


//--------------------- .nv.constant0._Z13kernel_updateP6float4S0_S0_S0_Pfm --------------------------
	.section	.nv.constant0._Z13kernel_updateP6float4S0_S0_S0_Pfm,"a",@progbits
	.sectionflags	@""
	.align	4
.nv.constant0._Z13kernel_updateP6float4S0_S0_S0_Pfm:
	.zero		944


//--------------------- SYMBOLS --------------------------

	.type		.nv.reservedSmem.offset0,@object
	.size		.nv.reservedSmem.offset0,0x4
